	.headerflags	@"EF_CUDA_TEXMODE_UNIFIED EF_CUDA_64BIT_ADDRESS EF_CUDA_ACCELERATORS EF_CUDA_SM90 EF_CUDA_VIRTUAL_SM(EF_CUDA_SM90)"
	.elftype	@"ET_EXEC"


//--------------------- .nv.info                  --------------------------
	.section	.nv.info,"",@"SHT_CUDA_INFO"
	.align	4


	//----- nvinfo : EIATTR_REGCOUNT
	.align		4
        /*0000*/ 	.byte	0x04, 0x2f
        /*0002*/ 	.short	(.L_3 - .L_2)
	.align		4
.L_2:
        /*0004*/ 	.word	index@(triton_poi_fused__native_batch_norm_legit_no_training_add_relu_8)
        /*0008*/ 	.word	0x00000020


	//----- nvinfo : EIATTR_MIN_STACK_SIZE
	.align		4
.L_3:
        /*000c*/ 	.byte	0x04, 0x12
        /*000e*/ 	.short	(.L_5 - .L_4)
	.align		4
.L_4:
        /*0010*/ 	.word	index@(triton_poi_fused__native_batch_norm_legit_no_training_add_relu_8)
        /*0014*/ 	.word	0x00000000


	//----- nvinfo : EIATTR_FRAME_SIZE
	.align		4
.L_5:
        /*0018*/ 	.byte	0x04, 0x11
        /*001a*/ 	.short	(.L_7 - .L_6)
	.align		4
.L_6:
        /*001c*/ 	.word	index@(triton_poi_fused__native_batch_norm_legit_no_training_add_relu_8)
        /*0020*/ 	.word	0x00000000


	//----- nvinfo : EIATTR_MIN_STACK_SIZE
	.align		4
.L_7:
        /*0024*/ 	.byte	0x04, 0x12
        /*0026*/ 	.short	(.L_9 - .L_8)
	.align		4
.L_8:
        /*0028*/ 	.word	index@(triton_poi_fused__native_batch_norm_legit_no_training_add_relu_8)
        /*002c*/ 	.word	0x00000000
.L_9:


//--------------------- .nv.info.triton_poi_fused__native_batch_norm_legit_no_training_add_relu_8 --------------------------
	.section	.nv.info.triton_poi_fused__native_batch_norm_legit_no_training_add_relu_8,"",@"SHT_CUDA_INFO"
	.sectionflags	@""
	.align	4


	//----- nvinfo : EIATTR_CUDA_API_VERSION
	.align		4
        /*0000*/ 	.byte	0x04, 0x37
        /*0002*/ 	.short	(.L_11 - .L_10)
.L_10:
        /*0004*/ 	.word	0x0000007c


	//----- nvinfo : EIATTR_KPARAM_INFO
	.align		4
.L_11:
        /*0008*/ 	.byte	0x04, 0x17
        /*000a*/ 	.short	(.L_13 - .L_12)
.L_12:
        /*000c*/ 	.word	0x00000000
        /*0010*/ 	.short	0x0009
        /*0012*/ 	.short	0x0044
        /*0014*/ 	.byte	0x00, 0xf0, 0x11, 0x00


	//----- nvinfo : EIATTR_KPARAM_INFO
	.align		4
.L_13:
        /*0018*/ 	.byte	0x04, 0x17
        /*001a*/ 	.short	(.L_15 - .L_14)
.L_14:
        /*001c*/ 	.word	0x00000000
        /*0020*/ 	.short	0x0008
        /*0022*/ 	.short	0x0040
        /*0024*/ 	.byte	0x00, 0xf0, 0x11, 0x00


	//----- nvinfo : EIATTR_KPARAM_INFO
	.align		4
.L_15:
        /*0028*/ 	.byte	0x04, 0x17
        /*002a*/ 	.short	(.L_17 - .L_16)
.L_16:
        /*002c*/ 	.word	0x00000000
        /*0030*/ 	.short	0x0007
        /*0032*/ 	.short	0x0038
        /*0034*/ 	.byte	0x00, 0xf4, 0x21, 0x00


	//----- nvinfo : EIATTR_KPARAM_INFO
	.align		4
.L_17:
        /*0038*/ 	.byte	0x04, 0x17
        /*003a*/ 	.short	(.L_19 - .L_18)
.L_18:
        /*003c*/ 	.word	0x00000000
        /*0040*/ 	.short	0x0006
        /*0042*/ 	.short	0x0030
        /*0044*/ 	.byte	0x00, 0xf4, 0x21, 0x00


	//----- nvinfo : EIATTR_KPARAM_INFO
	.align		4
.L_19:
        /*0048*/ 	.byte	0x04, 0x17
        /*004a*/ 	.short	(.L_21 - .L_20)
.L_20:
        /*004c*/ 	.word	0x00000000
        /*0050*/ 	.short	0x0005
        /*0052*/ 	.short	0x0028
        /*0054*/ 	.byte	0x00, 0xf4, 0x21, 0x00


	//----- nvinfo : EIATTR_KPARAM_INFO
	.align		4
.L_21:
        /*0058*/ 	.byte	0x04, 0x17
        /*005a*/ 	.short	(.L_23 - .L_22)
.L_22:
        /*005c*/ 	.word	0x00000000
        /*0060*/ 	.short	0x0004
        /*0062*/ 	.short	0x0020
        /*0064*/ 	.byte	0x00, 0xf4, 0x21, 0x00


	//----- nvinfo : EIATTR_KPARAM_INFO
	.align		4
.L_23:
        /*0068*/ 	.byte	0x04, 0x17
        /*006a*/ 	.short	(.L_25 - .L_24)
.L_24:
        /*006c*/ 	.word	0x00000000
        /*0070*/ 	.short	0x0003
        /*0072*/ 	.short	0x0018
        /*0074*/ 	.byte	0x00, 0xf4, 0x21, 0x00


	//----- nvinfo : EIATTR_KPARAM_INFO
	.align		4
.L_25:
        /*0078*/ 	.byte	0x04, 0x17
        /*007a*/ 	.short	(.L_27 - .L_26)
.L_26:
        /*007c*/ 	.word	0x00000000
        /*0080*/ 	.short	0x0002
        /*0082*/ 	.short	0x0010
        /*0084*/ 	.byte	0x00, 0xf4, 0x21, 0x00


	//----- nvinfo : EIATTR_KPARAM_INFO
	.align		4
.L_27:
        /*0088*/ 	.byte	0x04, 0x17
        /*008a*/ 	.short	(.L_29 - .L_28)
.L_28:
        /*008c*/ 	.word	0x00000000
        /*0090*/ 	.short	0x0001
        /*0092*/ 	.short	0x0008
        /*0094*/ 	.byte	0x00, 0xf4, 0x21, 0x00


	//----- nvinfo : EIATTR_KPARAM_INFO
	.align		4
.L_29:
        /*0098*/ 	.byte	0x04, 0x17
        /*009a*/ 	.short	(.L_31 - .L_30)
.L_30:
        /*009c*/ 	.word	0x00000000
        /*00a0*/ 	.short	0x0000
        /*00a2*/ 	.short	0x0000
        /*00a4*/ 	.byte	0x00, 0xf4, 0x21, 0x00


	//----- nvinfo : EIATTR_SPARSE_MMA_MASK
	.align		4
.L_31:
        /*00a8*/ 	.byte	0x03, 0x50
        /*00aa*/ 	.short	0x0000


	//----- nvinfo : EIATTR_MAXREG_COUNT
	.align		4
        /*00ac*/ 	.byte	0x03, 0x1b
        /*00ae*/ 	.short	0x00ff


	//----- nvinfo : EIATTR_EXIT_INSTR_OFFSETS
	.align		4
        /*00b0*/ 	.byte	0x04, 0x1c
        /*00b2*/ 	.short	(.L_33 - .L_32)


	//   ....[0]....
.L_32:
        /*00b4*/ 	.word	0x00001010


	//   ....[1]....
        /*00b8*/ 	.word	0x00001050


	//----- nvinfo : EIATTR_REQNTID
	.align		4
.L_33:
        /*00bc*/ 	.byte	0x04, 0x10
        /*00be*/ 	.short	(.L_35 - .L_34)
.L_34:
        /*00c0*/ 	.word	0x00000080
        /*00c4*/ 	.word	0x00000001
        /*00c8*/ 	.word	0x00000001


	//----- nvinfo : EIATTR_CBANK_PARAM_SIZE
	.align		4
.L_35:
        /*00cc*/ 	.byte	0x03, 0x19
        /*00ce*/ 	.short	0x0048


	//----- nvinfo : EIATTR_PARAM_CBANK
	.align		4
        /*00d0*/ 	.byte	0x04, 0x0a
        /*00d2*/ 	.short	(.L_37 - .L_36)
	.align		4
.L_36:
        /*00d4*/ 	.word	index@(.nv.constant0.triton_poi_fused__native_batch_norm_legit_no_training_add_relu_8)
        /*00d8*/ 	.short	0x0210
        /*00da*/ 	.short	0x0048


	//----- nvinfo : EIATTR_SW_WAR
	.align		4
.L_37:
        /*00dc*/ 	.byte	0x04, 0x36
        /*00de*/ 	.short	(.L_39 - .L_38)
.L_38:
        /*00e0*/ 	.word	0x00000008
.L_39:


//--------------------- .nv.callgraph             --------------------------
	.section	.nv.callgraph,"",@"SHT_CUDA_CALLGRAPH"
	.align	4
	.sectionentsize	8
	.align		4
        /*0000*/ 	.word	0x00000000
	.align		4
        /*0004*/ 	.word	0xffffffff
	.align		4
        /*0008*/ 	.word	0x00000000
	.align		4
        /*000c*/ 	.word	0xfffffffe
	.align		4
        /*0010*/ 	.word	0x00000000
	.align		4
        /*0014*/ 	.word	0xfffffffd
	.align		4
        /*0018*/ 	.word	0x00000000
	.align		4
        /*001c*/ 	.word	0xfffffffc


//--------------------- .nv.constant4             --------------------------
	.section	.nv.constant4,"a",@progbits
	.align	8
	.align		8
.nv.constant4:
        /*0000*/ 	.dword	_$_str
	.align		8
        /*0008*/ 	.dword	_$_str_$_2


//--------------------- .text.triton_poi_fused__native_batch_norm_legit_no_training_add_relu_8 --------------------------
	.section	.text.triton_poi_fused__native_batch_norm_legit_no_training_add_relu_8,"ax",@progbits
	.sectionflags	@"SHF_BARRIERS=1"
	.align	128
        .global         triton_poi_fused__native_batch_norm_legit_no_training_add_relu_8
        .type           triton_poi_fused__native_batch_norm_legit_no_training_add_relu_8,@function
        .size           triton_poi_fused__native_batch_norm_legit_no_training_add_relu_8,(.L_x_1 - triton_poi_fused__native_batch_norm_legit_no_training_add_relu_8)
        .other          triton_poi_fused__native_batch_norm_legit_no_training_add_relu_8,@"STO_CUDA_ENTRY STV_DEFAULT"
triton_poi_fused__native_batch_norm_legit_no_training_add_relu_8:
.text.triton_poi_fused__native_batch_norm_legit_no_training_add_relu_8:
[----:B------:R-:W0:Y:S01]  /*0000*/  LDC R1, c[0x0][0x28] ;  /* 0x00000a00ff017b82 */ /* 0x000e220000000800 */
[----:B------:R-:W1:Y:S07]  /*0010*/  S2R R21, SR_CTAID.Y ;  /* 0x0000000000157919 */ /* 0x000e6e0000002600 */
[----:B------:R-:W2:Y:S01]  /*0020*/  LDC.64 R18, c[0x0][0x210] ;  /* 0x00008400ff127b82 */ /* 0x000ea20000000a00 */
[----:B------:R-:W-:Y:S01]  /*0030*/  CS2R R6, SRZ ;  /* 0x0000000000067805 */ /* 0x000fe2000001ff00 */
[----:B------:R-:W-:Y:S01]  /*0040*/  ULDC.64 UR6, c[0x0][0x208] ;  /* 0x0000820000067ab9 */ /* 0x000fe20000000a00 */
[----:B------:R-:W3:Y:S01]  /*0050*/  S2R R2, SR_TID.X ;  /* 0x0000000000027919 */ /* 0x000ee20000002100 */
[----:B------:R-:W4:Y:S04]  /*0060*/  S2R R23, SR_CTAID.X ;  /* 0x0000000000177919 */ /* 0x000f280000002500 */
[----:B------:R-:W5:Y:S08]  /*0070*/  LDC.64 R16, c[0x0][0x218] ;  /* 0x00008600ff107b82 */ /* 0x000f700000000a00 */
[----:B------:R-:W2:Y:S01]  /*0080*/  LDC.64 R24, c[0x0][0x220] ;  /* 0x00008800ff187b82 */ /* 0x000ea20000000a00 */
[----:B-1----:R-:W-:-:S02]  /*0090*/  IMAD.SHL.U32 R21, R21, 0x20, RZ ;  /* 0x0000002015157824 */ /* 0x002fc400078e00ff */
[----:B---3--:R-:W-:Y:S01]  /*00a0*/  IMAD.SHL.U32 R28, R2, 0x4, RZ ;  /* 0x00000004021c7824 */ /* 0x008fe200078e00ff */
[----:B------:R-:W-:Y:S01]  /*00b0*/  SHF.R.U32.HI R27, RZ, 0x3, R2 ;  /* 0x00000003ff1b7819 */ /* 0x000fe20000011602 */
[----:B----4-:R-:W-:-:S03]  /*00c0*/  IMAD.SHL.U32 R23, R23, 0x20, RZ ;  /* 0x0000002017177824 */ /* 0x010fc600078e00ff */
[----:B------:R-:W-:Y:S02]  /*00d0*/  LOP3.LUT R0, R21, 0x1c, R28, 0xf8, !PT ;  /* 0x0000001c15007812 */ /* 0x000fe400078ef81c */
[----:B------:R-:W-:Y:S02]  /*00e0*/  SGXT.U32 R27, R27, 0x4 ;  /* 0x000000041b1b781a */ /* 0x000fe40000000000 */
[----:B------:R-:W-:Y:S02]  /*00f0*/  SHF.R.S32.HI R3, RZ, 0x1f, R0 ;  /* 0x0000001fff037819 */ /* 0x000fe40000011400 */
[----:B------:R-:W-:Y:S02]  /*0100*/  ISETP.GE.AND P0, PT, R0, 0x100, PT ;  /* 0x000001000000780c */ /* 0x000fe40003f06270 */
[----:B------:R-:W-:-:S04]  /*0110*/  LEA.HI R3, R3, R0, RZ, 0x6 ;  /* 0x0000000003037211 */ /* 0x000fc800078f30ff */
[C---:B------:R-:W-:Y:S01]  /*0120*/  LOP3.LUT R5, R3.reuse, 0xffffffc0, RZ, 0xc0, !PT ;  /* 0xffffffc003057812 */ /* 0x040fe200078ec0ff */
[----:B------:R-:W-:-:S04]  /*0130*/  IMAD.SHL.U32 R2, R3, 0x1000, RZ ;  /* 0x0000100003027824 */ /* 0x000fc800078e00ff */
[----:B------:R-:W-:Y:S01]  /*0140*/  IMAD.IADD R3, R0, 0x1, -R5 ;  /* 0x0000000100037824 */ /* 0x000fe200078e0a05 */
[----:B------:R-:W-:Y:S02]  /*0150*/  LOP3.LUT R4, R2, 0xfffc0000, RZ, 0xc0, !PT ;  /* 0xfffc000002047812 */ /* 0x000fe400078ec0ff */
[----:B------:R-:W-:Y:S02]  /*0160*/  LOP3.LUT R2, R23, R27, RZ, 0xfc, !PT ;  /* 0x0000001b17027212 */ /* 0x000fe400078efcff */
[----:B------:R-:W-:Y:S01]  /*0170*/  LOP3.LUT R0, R23, 0x10, R27, 0xfe, !PT ;  /* 0x0000001017007812 */ /* 0x000fe200078efe1b */
[----:B------:R-:W-:Y:S01]  /*0180*/  IMAD.IADD R11, R3, 0x1, R4 ;  /* 0x00000001030b7824 */ /* 0x000fe200078e0204 */
[----:B------:R-:W-:-:S03]  /*0190*/  CS2R R4, SRZ ;  /* 0x0000000000047805 */ /* 0x000fc6000001ff00 */
[--C-:B------:R-:W-:Y:S02]  /*01a0*/  IMAD R2, R2, 0x40, R11.reuse ;  /* 0x0000004002027824 */ /* 0x100fe400078e020b */
[----:B------:R-:W-:Y:S02]  /*01b0*/  IMAD R0, R0, 0x40, R11 ;  /* 0x0000004000007824 */ /* 0x000fe400078e020b */
[----:B--2---:R-:W-:Y:S01]  /*01c0*/  IMAD.WIDE R8, R2, 0x4, R18 ;  /* 0x0000000402087825 */ /* 0x004fe200078e0212 */
[----:B------:R-:W-:Y:S02]  /*01d0*/  CS2R R10, SRZ ;  /* 0x00000000000a7805 */ /* 0x000fe4000001ff00 */
[----:B------:R-:W-:Y:S02]  /*01e0*/  CS2R R12, SRZ ;  /* 0x00000000000c7805 */ /* 0x000fe4000001ff00 */
[----:B------:R-:W-:Y:S01]  /*01f0*/  CS2R R14, SRZ ;  /* 0x00000000000e7805 */ /* 0x000fe2000001ff00 */
[----:B------:R1:W2:Y:S01]  /*0200*/  @!P0 LDG.E.EL.128 R4, desc[UR6][R8.64] ;  /* 0x0000000608048981 */ /* 0x0002a2000c2e1d00 */
[----:B-----5:R-:W-:-:S04]  /*0210*/  IMAD.WIDE R16, R3, 0x4, R16 ;  /* 0x0000000403107825 */ /* 0x020fc800078e0210 */
[----:B------:R-:W-:Y:S01]  /*0220*/  IMAD.WIDE R18, R0, 0x4, R18 ;  /* 0x0000000400127825 */ /* 0x000fe200078e0212 */
[----:B------:R3:W2:Y:S01]  /*0230*/  @!P0 LDG.E.EL.128 R12, desc[UR6][R16.64] ;  /* 0x00000006100c8981 */ /* 0x0006a2000c2e1d00 */
[----:B-1----:R-:W-:Y:S02]  /*0240*/  CS2R R8, SRZ ;  /* 0x0000000000087805 */ /* 0x002fe4000001ff00 */
[----:B0-----:R-:W-:-:S04]  /*0250*/  IMAD.WIDE R24, R3, 0x4, R24 ;  /* 0x0000000403187825 */ /* 0x001fc800078e0218 */
[----:B------:R0:W4:Y:S01]  /*0260*/  @!P0 LDG.E.EL.128 R8, desc[UR6][R18.64] ;  /* 0x0000000612088981 */ /* 0x000122000c2e1d00 */
[----:B---3--:R-:W-:Y:S02]  /*0270*/  CS2R R16, SRZ ;  /* 0x0000000000107805 */ /* 0x008fe4000001ff00 */
[----:B0-----:R-:W-:-:S06]  /*0280*/  CS2R R18, SRZ ;  /* 0x0000000000127805 */ /* 0x001fcc000001ff00 */
[----:B------:R0:W3:Y:S02]  /*0290*/  @!P0 LDG.E.EL.128 R16, desc[UR6][R24.64] ;  /* 0x0000000618108981 */ /* 0x0000e4000c2e1d00 */
[----:B0-----:R-:W-:Y:S02]  /*02a0*/  IMAD.MOV.U32 R25, RZ, RZ, 0x3e800000 ;  /* 0x3e800000ff197424 */ /* 0x001fe400078e00ff */
[----:B---3--:R-:W-:Y:S01]  /*02b0*/  FADD R29, R19, 9.9999997473787516356e-06 ;  /* 0x3727c5ac131d7421 */ /* 0x008fe20000000000 */
[----:B------:R-:W-:-:S05]  /*02c0*/  FADD R17, R17, 9.9999997473787516356e-06 ;  /* 0x3727c5ac11117421 */ /* 0x000fca0000000000 */
[----:B------:R-:W0:Y:S01]  /*02d0*/  MUFU.SQRT R29, R29 ;  /* 0x0000001d001d7308 */ /* 0x000e220000002000 */
[----:B------:R-:W-:Y:S01]  /*02e0*/  FADD R26, R16, 9.9999997473787516356e-06 ;  /* 0x3727c5ac101a7421 */ /* 0x000fe20000000000 */
[----:B------:R-:W-:-:S06]  /*02f0*/  FADD R18, R18, 9.9999997473787516356e-06 ;  /* 0x3727c5ac12127421 */ /* 0x000fcc0000000000 */
[----:B------:R-:W1:Y:S08]  /*0300*/  MUFU.SQRT R20, R17 ;  /* 0x0000001100147308 */ /* 0x000e700000002000 */
[----:B------:R3:W5:Y:S01]  /*0310*/  MUFU.SQRT R24, R26 ;  /* 0x0000001a00187308 */ /* 0x0007620000002000 */
[C---:B0-----:R-:W-:Y:S02]  /*0320*/  FSETP.GT.AND P6, PT, R29.reuse, 8.50705917302346158658e+37, PT ;  /* 0x7e8000001d00780b */ /* 0x041fe40003fc4000 */
[----:B------:R-:W-:-:S05]  /*0330*/  FSETP.GEU.AND P3, PT, R29, 1.175494350822287508e-38, PT ;  /* 0x008000001d00780b */ /* 0x000fca0003f6e000 */
[----:B------:R-:W0:Y:S01]  /*0340*/  MUFU.SQRT R22, R18 ;  /* 0x0000001200167308 */ /* 0x000e220000002000 */
[C---:B-1----:R-:W-:Y:S02]  /*0350*/  FSETP.GT.AND P4, PT, R20.reuse, 8.50705917302346158658e+37, PT ;  /* 0x7e8000001400780b */ /* 0x042fe40003f84000 */
[----:B------:R-:W-:Y:S02]  /*0360*/  FSETP.GEU.AND P5, PT, R20, 1.175494350822287508e-38, PT ;  /* 0x008000001400780b */ /* 0x000fe40003fae000 */
[----:B---3--:R-:W-:Y:S01]  /*0370*/  FSEL R26, R25, 1, P6 ;  /* 0x3f800000191a7808 */ /* 0x008fe20003000000 */
[----:B------:R-:W-:Y:S01]  /*0380*/  @P6 FMUL R29, R29, 0.25 ;  /* 0x3e8000001d1d6820 */ /* 0x000fe20000400000 */
[C---:B-----5:R-:W-:Y:S02]  /*0390*/  FSETP.GT.AND P1, PT, R24.reuse, 8.50705917302346158658e+37, PT ;  /* 0x7e8000001800780b */ /* 0x060fe40003f24000 */
[----:B------:R-:W-:Y:S01]  /*03a0*/  FSETP.GEU.AND P2, PT, R24, 1.175494350822287508e-38, PT ;  /* 0x008000001800780b */ /* 0x000fe20003f4e000 */
[----:B------:R-:W-:Y:S01]  /*03b0*/  @!P3 FMUL R29, R29, 16777216 ;  /* 0x4b8000001d1db820 */ /* 0x000fe20000400000 */
[----:B------:R-:W-:Y:S01]  /*03c0*/  @!P3 FMUL R26, R26, 16777216 ;  /* 0x4b8000001a1ab820 */ /* 0x000fe20000400000 */
[----:B0-----:R-:W-:-:S02]  /*03d0*/  FSETP.GT.AND P6, PT, R22, 8.50705917302346158658e+37, PT ;  /* 0x7e8000001600780b */ /* 0x001fc40003fc4000 */
[----:B------:R-:W-:Y:S01]  /*03e0*/  FSETP.GEU.AND P3, PT, R22, 1.175494350822287508e-38, PT ;  /* 0x008000001600780b */ /* 0x000fe20003f6e000 */
[----:B------:R-:W-:Y:S01]  /*03f0*/  @P4 FMUL R20, R20, 0.25 ;  /* 0x3e80000014144820 */ /* 0x000fe20000400000 */
[----:B------:R-:W-:-:S04]  /*0400*/  LOP3.LUT R18, R23, 0x1c, R28, 0xf8, !PT ;  /* 0x0000001c17127812 */ /* 0x000fc800078ef81c */
[----:B------:R-:W-:Y:S01]  /*0410*/  @P1 FMUL R24, R24, 0.25 ;  /* 0x3e80000018181820 */ /* 0x000fe20000400000 */
[----:B------:R-:W-:Y:S01]  /*0420*/  @!P5 FMUL R20, R20, 16777216 ;  /* 0x4b8000001414d820 */ /* 0x000fe20000400000 */
[----:B------:R-:W0:Y:S01]  /*0430*/  MUFU.RCP R23, R29 ;  /* 0x0000001d00177308 */ /* 0x000e220000001000 */
[----:B--2---:R-:W-:Y:S01]  /*0440*/  FADD R19, -R12, R4 ;  /* 0x000000040c137221 */ /* 0x004fe20000000100 */
[----:B------:R-:W-:Y:S01]  /*0450*/  @!P2 FMUL R24, R24, 16777216 ;  /* 0x4b8000001818a820 */ /* 0x000fe20000400000 */
[----:B------:R-:W-:Y:S01]  /*0460*/  @P6 FMUL R22, R22, 0.25 ;  /* 0x3e80000016166820 */ /* 0x000fe20000400000 */
[----:B----4-:R-:W-:-:S04]  /*0470*/  FADD R12, -R12, R8 ;  /* 0x000000080c0c7221 */ /* 0x010fc80000000100 */
[----:B------:R1:W-:Y:S01]  /*0480*/  MUFU.RCP R4, R20 ;  /* 0x0000001400047308 */ /* 0x0003e20000001000 */
[----:B------:R-:W-:Y:S01]  /*0490*/  @!P3 FMUL R22, R22, 16777216 ;  /* 0x4b8000001616b820 */ /* 0x000fe20000400000 */
[----:B------:R-:W-:Y:S02]  /*04a0*/  LOP3.LUT R17, R21, R27, RZ, 0xfc, !PT ;  /* 0x0000001b15117212 */ /* 0x000fe400078efcff */
[----:B------:R-:W-:Y:S01]  /*04b0*/  LOP3.LUT R16, R21, 0x10, R27, 0xfe, !PT ;  /* 0x0000001015107812 */ /* 0x000fe200078efe1b */
[C---:B-1----:R-:W-:Y:S01]  /*04c0*/  FADD R20, -R13.reuse, R5 ;  /* 0x000000050d147221 */ /* 0x042fe20000000100 */
[----:B------:R-:W-:Y:S02]  /*04d0*/  FADD R13, -R13, R9 ;  /* 0x000000090d0d7221 */ /* 0x000fe40000000100 */
[----:B------:R-:W1:Y:S01]  /*04e0*/  LDC.64 R8, c[0x0][0x228] ;  /* 0x00008a00ff087b82 */ /* 0x000e620000000a00 */
[C---:B------:R-:W-:Y:S01]  /*04f0*/  FADD R21, -R14.reuse, R6 ;  /* 0x000000060e157221 */ /* 0x040fe20000000100 */
[----:B------:R-:W-:Y:S01]  /*0500*/  FADD R14, -R14, R10 ;  /* 0x0000000a0e0e7221 */ /* 0x000fe20000000100 */
[C---:B------:R-:W-:Y:S01]  /*0510*/  FADD R5, -R15.reuse, R11 ;  /* 0x0000000b0f057221 */ /* 0x040fe20000000100 */
[----:B------:R-:W2:Y:S04]  /*0520*/  MUFU.RCP R24, R24 ;  /* 0x0000001800187308 */ /* 0x000ea80000001000 */
[----:B------:R-:W3:Y:S04]  /*0530*/  LDC.64 R10, c[0x0][0x230] ;  /* 0x00008c00ff0a7b82 */ /* 0x000ee80000000a00 */
[----:B------:R-:W4:Y:S01]  /*0540*/  MUFU.RCP R22, R22 ;  /* 0x0000001600167308 */ /* 0x000f220000001000 */
[----:B------:R-:W-:Y:S01]  /*0550*/  FADD R7, -R15, R7 ;  /* 0x000000070f077221 */ /* 0x000fe20000000100 */
[----:B0-----:R-:W-:Y:S01]  /*0560*/  FMUL R26, R23, R26 ;  /* 0x0000001a171a7220 */ /* 0x001fe20000400000 */
[----:B------:R-:W-:-:S02]  /*0570*/  FSEL R15, R25, 1, P1 ;  /* 0x3f800000190f7808 */ /* 0x000fc40000800000 */
[C---:B------:R-:W-:Y:S02]  /*0580*/  FSEL R23, R25.reuse, 1, P4 ;  /* 0x3f80000019177808 */ /* 0x040fe40002000000 */
[----:B------:R-:W-:Y:S01]  /*0590*/  FSEL R25, R25, 1, P6 ;  /* 0x3f80000019197808 */ /* 0x000fe20003000000 */
[----:B------:R-:W-:Y:S02]  /*05a0*/  @!P2 FMUL R15, R15, 16777216 ;  /* 0x4b8000000f0fa820 */ /* 0x000fe40000400000 */
[----:B------:R-:W-:Y:S02]  /*05b0*/  @!P5 FMUL R23, R23, 16777216 ;  /* 0x4b8000001717d820 */ /* 0x000fe40000400000 */
[----:B------:R-:W-:Y:S01]  /*05c0*/  @!P3 FMUL R25, R25, 16777216 ;  /* 0x4b8000001919b820 */ /* 0x000fe20000400000 */
[----:B--2---:R-:W-:Y:S01]  /*05d0*/  FMUL R24, R24, R15 ;  /* 0x0000000f18187220 */ /* 0x004fe20000400000 */
[----:B------:R-:W-:Y:S01]  /*05e0*/  FMUL R15, R4, R23 ;  /* 0x00000017040f7220 */ /* 0x000fe20000400000 */
[----:B------:R-:W-:Y:S01]  /*05f0*/  FMUL R23, R26, R5 ;  /* 0x000000051a177220 */ /* 0x000fe20000400000 */
[----:B----4-:R-:W-:Y:S01]  /*0600*/  FMUL R22, R22, R25 ;  /* 0x0000001916167220 */ /* 0x010fe20000400000 */
[----:B------:R-:W-:Y:S01]  /*0610*/  FMUL R25, R26, R7 ;  /* 0x000000071a197220 */ /* 0x000fe20000400000 */
[----:B------:R-:W-:-:S02]  /*0620*/  CS2R R4, SRZ ;  /* 0x0000000000047805 */ /* 0x000fc4000001ff00 */
[----:B------:R-:W-:Y:S01]  /*0630*/  CS2R R6, SRZ ;  /* 0x0000000000067805 */ /* 0x000fe2000001ff00 */
[----:B-1----:R-:W-:-:S04]  /*0640*/  IMAD.WIDE R8, R3, 0x4, R8 ;  /* 0x0000000403087825 */ /* 0x002fc800078e0208 */
[----:B---3--:R-:W-:Y:S01]  /*0650*/  IMAD.WIDE R26, R3, 0x4, R10 ;  /* 0x00000004031a7825 */ /* 0x008fe200078e020a */
[----:B------:R0:W2:Y:S01]  /*0660*/  @!P0 LDG.E.EL.128 R4, desc[UR6][R8.64] ;  /* 0x0000000608048981 */ /* 0x0000a2000c2e1d00 */
[----:B------:R-:W-:Y:S02]  /*0670*/  CS2R R10, SRZ ;  /* 0x00000000000a7805 */ /* 0x000fe4000001ff00 */
[----:B0-----:R-:W-:-:S06]  /*0680*/  CS2R R8, SRZ ;  /* 0x0000000000087805 */ /* 0x001fcc000001ff00 */
[----:B------:R-:W2:Y:S01]  /*0690*/  @!P0 LDG.E.EL.128 R8, desc[UR6][R26.64] ;  /* 0x000000061a088981 */ /* 0x000ea2000c2e1d00 */
[----:B------:R-:W0:Y:S01]  /*06a0*/  S2R R3, SR_TID.X ;  /* 0x0000000000037919 */ /* 0x000e220000002100 */
[----:B------:R-:W-:Y:S01]  /*06b0*/  SHF.R.S32.HI R28, RZ, 0x1f, R17 ;  /* 0x0000001fff1c7819 */ /* 0x000fe20000011411 */
[C---:B------:R-:W-:Y:S01]  /*06c0*/  FMUL R19, R24.reuse, R19 ;  /* 0x0000001318137220 */ /* 0x040fe20000400000 */
[----:B------:R-:W1:Y:S01]  /*06d0*/  S2UR UR5, SR_CgaCtaId ;  /* 0x00000000000579c3 */ /* 0x000e620000008800 */
[----:B------:R-:W-:Y:S01]  /*06e0*/  FMUL R29, R24, R12 ;  /* 0x0000000c181d7220 */ /* 0x000fe20000400000 */
[----:B------:R-:W-:Y:S01]  /*06f0*/  LEA.HI R28, R28, R17, RZ, 0x6 ;  /* 0x000000111c1c7211 */ /* 0x000fe200078f30ff */
[C---:B------:R-:W-:Y:S01]  /*0700*/  FMUL R20, R15.reuse, R20 ;  /* 0x000000140f147220 */ /* 0x040fe20000400000 */
[----:B------:R-:W-:Y:S01]  /*0710*/  FMUL R24, R15, R13 ;  /* 0x0000000d0f187220 */ /* 0x000fe20000400000 */
[C---:B------:R-:W-:Y:S01]  /*0720*/  FMUL R15, R22.reuse, R14 ;  /* 0x0000000e160f7220 */ /* 0x040fe20000400000 */
[----:B------:R-:W-:Y:S01]  /*0730*/  FMUL R21, R22, R21 ;  /* 0x0000001516157220 */ /* 0x000fe20000400000 */
[----:B------:R-:W-:-:S02]  /*0740*/  LOP3.LUT R12, R28, 0xfffc0, RZ, 0xc0, !PT ;  /* 0x000fffc01c0c7812 */ /* 0x000fc400078ec0ff */
[----:B------:R-:W-:-:S03]  /*0750*/  ISETP.GE.AND P1, PT, R17, 0x100, PT ;  /* 0x000001001100780c */ /* 0x000fc60003f26270 */
[----:B------:R-:W-:Y:S01]  /*0760*/  IMAD.IADD R12, R17, 0x1, -R12 ;  /* 0x00000001110c7824 */ /* 0x000fe200078e0a0c */
[----:B------:R-:W-:Y:S01]  /*0770*/  UMOV UR4, 0x400 ;  /* 0x0000040000047882 */ /* 0x000fe20000000000 */
[----:B0-----:R-:W-:-:S04]  /*0780*/  SHF.R.U32.HI R17, RZ, 0x3, R3 ;  /* 0x00000003ff117819 */ /* 0x001fc80000011603 */
[----:B------:R-:W-:Y:S01]  /*0790*/  SGXT.U32 R17, R17, 0x4 ;  /* 0x000000041111781a */ /* 0x000fe20000000000 */
[----:B-1----:R-:W-:Y:S01]  /*07a0*/  UPRMT UR4, UR5, 0x654, UR4 ;  /* 0x0000065405047896 */ /* 0x002fe20008000004 */
[----:B------:R-:W-:-:S05]  /*07b0*/  IMAD.SHL.U32 R28, R28, 0x4000, RZ ;  /* 0x000040001c1c7824 */ /* 0x000fca00078e00ff */
[----:B------:R-:W-:-:S05]  /*07c0*/  LOP3.LUT R28, R28, 0xfff00000, RZ, 0xc0, !PT ;  /* 0xfff000001c1c7812 */ /* 0x000fca00078ec0ff */
[----:B------:R-:W-:Y:S02]  /*07d0*/  IMAD R12, R12, 0x1000, R28 ;  /* 0x000010000c0c7824 */ /* 0x000fe400078e021c */
[-CC-:B--2---:R-:W-:Y:S01]  /*07e0*/  FFMA R13, R19, R4.reuse, R8.reuse ;  /* 0x00000004130d7223 */ /* 0x184fe20000000008 */
[----:B------:R-:W-:Y:S01]  /*07f0*/  FFMA R4, R29, R4, R8 ;  /* 0x000000041d047223 */ /* 0x000fe20000000008 */
[-CC-:B------:R-:W-:Y:S01]  /*0800*/  FFMA R8, R20, R5.reuse, R9.reuse ;  /* 0x0000000514087223 */ /* 0x180fe20000000009 */
[----:B------:R-:W-:Y:S01]  /*0810*/  FFMA R9, R24, R5, R9 ;  /* 0x0000000518097223 */ /* 0x000fe20000000009 */
[----:B------:R-:W-:Y:S02]  /*0820*/  IMAD.SHL.U32 R19, R3, 0x80, RZ ;  /* 0x0000008003137824 */ /* 0x000fe400078e00ff */
[-CC-:B------:R-:W-:Y:S01]  /*0830*/  FFMA R5, R21, R6.reuse, R10.reuse ;  /* 0x0000000615057223 */ /* 0x180fe2000000000a */
[----:B------:R-:W-:Y:S01]  /*0840*/  FFMA R24, R15, R6, R10 ;  /* 0x000000060f187223 */ /* 0x000fe2000000000a */
[-CC-:B------:R-:W-:Y:S01]  /*0850*/  FFMA R6, R25, R7.reuse, R11.reuse ;  /* 0x0000000719067223 */ /* 0x180fe2000000000b */
[----:B------:R-:W-:Y:S01]  /*0860*/  FFMA R25, R23, R7, R11 ;  /* 0x0000000717197223 */ /* 0x000fe2000000000b */
[----:B------:R-:W-:-:S02]  /*0870*/  SHF.R.S32.HI R7, RZ, 0x1f, R16 ;  /* 0x0000001fff077819 */ /* 0x000fc40000011410 */
[----:B------:R-:W-:Y:S02]  /*0880*/  LOP3.LUT R19, R19, 0x380, RZ, 0xc0, !PT ;  /* 0x0000038013137812 */ /* 0x000fe400078ec0ff */
[----:B------:R-:W-:Y:S02]  /*0890*/  LEA.HI R7, R7, R16, RZ, 0x6 ;  /* 0x0000001007077211 */ /* 0x000fe400078f30ff */
[C---:B------:R-:W-:Y:S02]  /*08a0*/  LOP3.LUT R21, R19.reuse, 0x20, RZ, 0xfc, !PT ;  /* 0x0000002013157812 */ /* 0x040fe400078efcff */
[----:B------:R-:W-:Y:S01]  /*08b0*/  LOP3.LUT R20, R19, R17, RZ, 0xfc, !PT ;  /* 0x0000001113147212 */ /* 0x000fe200078efcff */
[C---:B------:R-:W-:Y:S01]  /*08c0*/  IMAD.SHL.U32 R14, R7.reuse, 0x4000, RZ ;  /* 0x00004000070e7824 */ /* 0x040fe200078e00ff */
[----:B------:R-:W-:Y:S02]  /*08d0*/  SHF.R.U32.HI R21, RZ, 0x5, R21 ;  /* 0x00000005ff157819 */ /* 0x000fe40000011615 */
[----:B------:R-:W-:-:S02]  /*08e0*/  LOP3.LUT R11, R7, 0xfffc0, RZ, 0xc0, !PT ;  /* 0x000fffc0070b7812 */ /* 0x000fc400078ec0ff */
[C---:B------:R-:W-:Y:S01]  /*08f0*/  FSETP.GEU.AND P3, PT, R13.reuse, RZ, PT ;  /* 0x000000ff0d00720b */ /* 0x040fe20003f6e000 */
[----:B------:R-:W-:Y:S01]  /*0900*/  IMAD.IADD R15, R20, 0x1, R21 ;  /* 0x00000001140f7824 */ /* 0x000fe200078e0215 */
[----:B------:R-:W-:Y:S01]  /*0910*/  LOP3.LUT R14, R14, 0xfff00000, RZ, 0xc0, !PT ;  /* 0xfff000000e0e7812 */ /* 0x000fe200078ec0ff */
[----:B------:R-:W-:Y:S01]  /*0920*/  IMAD.IADD R7, R16, 0x1, -R11 ;  /* 0x0000000110077824 */ /* 0x000fe200078e0a0b */
[----:B------:R-:W-:Y:S02]  /*0930*/  FSEL R27, R13, RZ, P3 ;  /* 0x000000ff0d1b7208 */ /* 0x000fe40001800000 */
[----:B------:R-:W-:Y:S01]  /*0940*/  LEA R11, R15, UR4, 0x2 ;  /* 0x000000040f0b7c11 */ /* 0x000fe2000f8e10ff */
[----:B------:R-:W-:Y:S01]  /*0950*/  IMAD R13, R7, 0x1000, R14 ;  /* 0x00001000070d7824 */ /* 0x000fe200078e020e */
[C---:B------:R-:W-:Y:S01]  /*0960*/  LOP3.LUT R22, R19.reuse, 0x40, RZ, 0xfc, !PT ;  /* 0x0000004013167812 */ /* 0x040fe200078efcff */
[----:B------:R-:W0:Y:S01]  /*0970*/  LDC.64 R14, c[0x0][0x238] ;  /* 0x00008e00ff0e7b82 */ /* 0x000e220000000a00 */
[----:B------:R-:W-:-:S02]  /*0980*/  LOP3.LUT R23, R19, 0x60, RZ, 0xfc, !PT ;  /* 0x0000006013177812 */ /* 0x000fc400078efcff */
[C---:B------:R-:W-:Y:S02]  /*0990*/  FSETP.GEU.AND P2, PT, R8.reuse, RZ, PT ;  /* 0x000000ff0800720b */ /* 0x040fe40003f4e000 */
[----:B------:R-:W-:Y:S02]  /*09a0*/  SHF.R.U32.HI R22, RZ, 0x5, R22 ;  /* 0x00000005ff167819 */ /* 0x000fe40000011616 */
[----:B------:R-:W-:Y:S02]  /*09b0*/  LEA.HI R10, R19, R20, RZ, 0x1b ;  /* 0x00000014130a7211 */ /* 0x000fe400078fd8ff */
[----:B------:R-:W-:Y:S02]  /*09c0*/  SHF.R.U32.HI R23, RZ, 0x5, R23 ;  /* 0x00000005ff177819 */ /* 0x000fe40000011617 */
[----:B------:R-:W-:Y:S01]  /*09d0*/  FSEL R8, R8, RZ, P2 ;  /* 0x000000ff08087208 */ /* 0x000fe20001000000 */
[C---:B------:R-:W-:Y:S01]  /*09e0*/  IMAD.IADD R26, R20.reuse, 0x1, R22 ;  /* 0x00000001141a7824 */ /* 0x040fe200078e0216 */
[----:B------:R-:W-:Y:S01]  /*09f0*/  FSETP.GEU.AND P2, PT, R5, RZ, PT ;  /* 0x000000ff0500720b */ /* 0x000fe20003f4e000 */
[----:B------:R-:W-:Y:S01]  /*0a00*/  IMAD.IADD R28, R20, 0x1, R23 ;  /* 0x00000001141c7824 */ /* 0x000fe200078e0217 */
[----:B------:R-:W-:-:S02]  /*0a10*/  LEA R10, R10, UR4, 0x2 ;  /* 0x000000040a0a7c11 */ /* 0x000fc4000f8e10ff */
[----:B------:R-:W-:Y:S02]  /*0a20*/  FSETP.GEU.AND P4, PT, R6, RZ, PT ;  /* 0x000000ff0600720b */ /* 0x000fe40003f8e000 */
[----:B------:R-:W-:Y:S02]  /*0a30*/  FSEL R7, R5, RZ, P2 ;  /* 0x000000ff05077208 */ /* 0x000fe40001000000 */
[----:B------:R-:W-:Y:S01]  /*0a40*/  FSETP.GEU.AND P3, PT, R4, RZ, PT ;  /* 0x000000ff0400720b */ /* 0x000fe20003f6e000 */
[----:B------:R1:W-:Y:S01]  /*0a50*/  STS [R10], R27 ;  /* 0x0000001b0a007388 */ /* 0x0003e20000000800 */
[----:B------:R-:W-:Y:S02]  /*0a60*/  FSETP.GEU.AND P2, PT, R9, RZ, PT ;  /* 0x000000ff0900720b */ /* 0x000fe40003f4e000 */
[----:B------:R-:W-:Y:S01]  /*0a70*/  LEA R26, R26, UR4, 0x2 ;  /* 0x000000041a1a7c11 */ /* 0x000fe2000f8e10ff */
[----:B------:R2:W-:Y:S01]  /*0a80*/  STS [R11+0x80], R8 ;  /* 0x000080080b007388 */ /* 0x0005e20000000800 */
[----:B------:R-:W-:-:S02]  /*0a90*/  LEA R28, R28, UR4, 0x2 ;  /* 0x000000041c1c7c11 */ /* 0x000fc4000f8e10ff */
[----:B------:R-:W-:Y:S01]  /*0aa0*/  FSEL R29, R6, RZ, P4 ;  /* 0x000000ff061d7208 */ /* 0x000fe20002000000 */
[----:B-1----:R-:W-:Y:S01]  /*0ab0*/  VIADD R27, R18, 0x80000 ;  /* 0x00080000121b7836 */ /* 0x002fe20000000000 */
[----:B------:R1:W-:Y:S01]  /*0ac0*/  STS [R26+0x100], R7 ;  /* 0x000100071a007388 */ /* 0x0003e20000000800 */
[----:B--2---:R-:W-:Y:S02]  /*0ad0*/  FSEL R8, R4, RZ, P3 ;  /* 0x000000ff04087208 */ /* 0x004fe40001800000 */
[----:B------:R-:W-:Y:S01]  /*0ae0*/  FSEL R4, R9, RZ, P2 ;  /* 0x000000ff09047208 */ /* 0x000fe20001000000 */
[----:B------:R-:W-:Y:S01]  /*0af0*/  STS [R28+0x180], R29 ;  /* 0x0001801d1c007388 */ /* 0x000fe20000000800 */
[----:B------:R-:W-:-:S03]  /*0b00*/  IMAD.IADD R9, R27, 0x1, R12 ;  /* 0x000000011b097824 */ /* 0x000fc600078e020c */
[----:B------:R0:W-:Y:S01]  /*0b10*/  STS [R10+0x40], R8 ;  /* 0x000040080a007388 */ /* 0x0001e20000000800 */
[----:B-1----:R-:W-:-:S03]  /*0b20*/  CS2R R6, SRZ ;  /* 0x0000000000067805 */ /* 0x002fc6000001ff00 */
[----:B------:R1:W-:Y:S01]  /*0b30*/  STS [R11+0xc0], R4 ;  /* 0x0000c0040b007388 */ /* 0x0003e20000000800 */
[----:B0-----:R-:W-:Y:S01]  /*0b40*/  IMAD.WIDE R8, R9, 0x4, R14 ;  /* 0x0000000409087825 */ /* 0x001fe200078e020e */
[----:B-1----:R-:W-:-:S06]  /*0b50*/  CS2R R4, SRZ ;  /* 0x0000000000047805 */ /* 0x002fcc000001ff00 */
[----:B------:R0:W2:Y:S01]  /*0b60*/  @!P1 LDG.E.EL.128 R4, desc[UR6][R8.64] ;  /* 0x0000000608049981 */ /* 0x0000a2000c2e1d00 */
[----:B------:R-:W-:Y:S01]  /*0b70*/  ISETP.GE.AND P3, PT, R16, 0x100, PT ;  /* 0x000001001000780c */ /* 0x000fe20003f66270 */
[----:B------:R-:W-:Y:S01]  /*0b80*/  IMAD.IADD R27, R27, 0x1, R13 ;  /* 0x000000011b1b7824 */ /* 0x000fe200078e020d */
[----:B------:R-:W-:-:S03]  /*0b90*/  CS2R R10, SRZ ;  /* 0x00000000000a7805 */ /* 0x000fc6000001ff00 */
[----:B------:R-:W-:Y:S01]  /*0ba0*/  IMAD.WIDE R14, R27, 0x4, R14 ;  /* 0x000000041b0e7825 */ /* 0x000fe200078e020e */
[----:B0-----:R-:W-:-:S07]  /*0bb0*/  CS2R R8, SRZ ;  /* 0x0000000000087805 */ /* 0x001fce000001ff00 */
[----:B------:R0:W3:Y:S01]  /*0bc0*/  @!P3 LDG.E.EL.128 R8, desc[UR6][R14.64] ;  /* 0x000000060e08b981 */ /* 0x0000e2000c2e1d00 */
[----:B------:R-:W-:-:S04]  /*0bd0*/  FSETP.GEU.AND P2, PT, R24, RZ, PT ;  /* 0x000000ff1800720b */ /* 0x000fc80003f4e000 */
[----:B------:R-:W-:Y:S02]  /*0be0*/  FSEL R29, R24, RZ, P2 ;  /* 0x000000ff181d7208 */ /* 0x000fe40001000000 */
[----:B------:R-:W-:-:S04]  /*0bf0*/  FSETP.GEU.AND P2, PT, R25, RZ, PT ;  /* 0x000000ff1900720b */ /* 0x000fc80003f4e000 */
[----:B------:R-:W-:Y:S01]  /*0c00*/  FSEL R25, R25, RZ, P2 ;  /* 0x000000ff19197208 */ /* 0x000fe20001000000 */
[----:B------:R1:W-:Y:S01]  /*0c10*/  STS [R26+0x140], R29 ;  /* 0x0001401d1a007388 */ /* 0x0003e20000000800 */
[----:B------:R-:W-:-:S03]  /*0c20*/  IMAD.SHL.U32 R16, R3, 0x4, RZ ;  /* 0x0000000403107824 */ /* 0x000fc600078e00ff */
[----:B------:R4:W-:Y:S01]  /*0c30*/  STS [R28+0x1c0], R25 ;  /* 0x0001c0191c007388 */ /* 0x0009e20000000800 */
[----:B-1----:R-:W4:Y:S01]  /*0c40*/  LDC.64 R26, c[0x0][0x240] ;  /* 0x00009000ff1a7b82 */ /* 0x002f220000000a00 */
[----:B------:R-:W-:Y:S02]  /*0c50*/  SHF.R.U32.HI R24, RZ, 0x5, R16 ;  /* 0x00000005ff187819 */ /* 0x000fe40000011610 */
[----:B------:R-:W-:Y:S02]  /*0c60*/  LOP3.LUT R16, R16, 0x1fc, RZ, 0xc0, !PT ;  /* 0x000001fc10107812 */ /* 0x000fe400078ec0ff */
[----:B------:R-:W-:Y:S01]  /*0c70*/  SGXT.U32 R24, R24, 0x4 ;  /* 0x000000041818781a */ /* 0x000fe20000000000 */
[----:B------:R-:W-:-:S04]  /*0c80*/  IMAD.IADD R12, R18, 0x1, R12 ;  /* 0x00000001120c7824 */ /* 0x000fc800078e020c */
[----:B0-----:R-:W-:Y:S02]  /*0c90*/  IMAD.IADD R15, R16, 0x1, R24 ;  /* 0x00000001100f7824 */ /* 0x001fe400078e0218 */
[----:B------:R-:W-:-:S03]  /*0ca0*/  IMAD.IADD R13, R18, 0x1, R13 ;  /* 0x00000001120d7824 */ /* 0x000fc600078e020d */
[----:B------:R-:W-:Y:S01]  /*0cb0*/  LEA R15, R15, UR4, 0x2 ;  /* 0x000000040f0f7c11 */ /* 0x000fe2000f8e10ff */
[----:B------:R-:W-:Y:S01]  /*0cc0*/  BAR.SYNC.DEFER_BLOCKING 0x0 ;  /* 0x0000000000007b1d */ /* 0x000fe20000010000 */
[----:B----4-:R-:W-:-:S04]  /*0cd0*/  IMAD.WIDE R28, R12, 0x4, R26 ;  /* 0x000000040c1c7825 */ /* 0x010fc800078e021a */
[----:B------:R-:W-:Y:S01]  /*0ce0*/  IMAD.WIDE R26, R13, 0x4, R26 ;  /* 0x000000040d1a7825 */ /* 0x000fe200078e021a */
[----:B------:R-:W-:Y:S04]  /*0cf0*/  LDS R12, [R15] ;  /* 0x000000000f0c7984 */ /* 0x000fe80000000800 */
[----:B------:R-:W-:Y:S04]  /*0d00*/  LDS R13, [R15+0x4] ;  /* 0x000004000f0d7984 */ /* 0x000fe80000000800 */
[----:B------:R-:W-:Y:S04]  /*0d10*/  LDS R14, [R15+0x8] ;  /* 0x000008000f0e7984 */ /* 0x000fe80000000800 */
[----:B------:R-:W0:Y:S04]  /*0d20*/  LDS R15, [R15+0xc] ;  /* 0x00000c000f0f7984 */ /* 0x000e280000000800 */
[----:B0-----:R0:W-:Y:S01]  /*0d30*/  @!P1 STG.E.128 desc[UR6][R28.64], R12 ;  /* 0x0000000c1c009986 */ /* 0x0011e2000c101d06 */
[----:B------:R-:W-:-:S02]  /*0d40*/  IMAD R21, R21, 0x4, R20 ;  /* 0x0000000415157824 */ /* 0x000fc400078e0214 */
[--C-:B------:R-:W-:Y:S02]  /*0d50*/  IMAD R22, R22, 0x4, R20.reuse ;  /* 0x0000000416167824 */ /* 0x100fe400078e0214 */
[----:B------:R-:W-:Y:S01]  /*0d60*/  IMAD R20, R23, 0x4, R20 ;  /* 0x0000000417147824 */ /* 0x000fe200078e0214 */
[----:B------:R-:W-:-:S05]  /*0d70*/  LOP3.LUT R3, R3, 0x7f, RZ, 0xc0, !PT ;  /* 0x0000007f03037812 */ /* 0x000fca00078ec0ff */
[----:B------:R-:W-:Y:S02]  /*0d80*/  IMAD.IADD R24, R24, 0x1, R3 ;  /* 0x0000000118187824 */ /* 0x000fe400078e0203 */
[----:B--2---:R-:W-:Y:S01]  /*0d90*/  FADD R18, R12, R4 ;  /* 0x000000040c127221 */ /* 0x004fe20000000000 */
[----:B------:R-:W-:Y:S01]  /*0da0*/  LOP3.LUT R4, R16, 0x200, RZ, 0xfc, !PT ;  /* 0x0000020010047812 */ /* 0x000fe200078efcff */
[----:B------:R-:W-:-:S03]  /*0db0*/  FADD R25, R13, R5 ;  /* 0x000000050d197221 */ /* 0x000fc60000000000 */
[----:B0-----:R-:W-:-:S05]  /*0dc0*/  SHF.R.U32.HI R13, RZ, 0x5, R4 ;  /* 0x00000005ff0d7819 */ /* 0x001fca0000011604 */
[----:B------:R-:W-:Y:S02]  /*0dd0*/  IMAD.IADD R4, R16, 0x1, R13 ;  /* 0x0000000110047824 */ /* 0x000fe400078e020d */
[----:B------:R-:W-:-:S03]  /*0de0*/  FADD R14, R14, R6 ;  /* 0x000000060e0e7221 */ /* 0x000fc60000000000 */
[----:B------:R-:W-:Y:S01]  /*0df0*/  LEA R12, R4, UR4, 0x2 ;  /* 0x00000004040c7c11 */ /* 0x000fe2000f8e10ff */
[----:B------:R-:W-:-:S04]  /*0e00*/  FADD R28, R15, R7 ;  /* 0x000000070f1c7221 */ /* 0x000fc80000000000 */
[----:B------:R-:W-:Y:S04]  /*0e10*/  LDS R4, [R12+0x800] ;  /* 0x000800000c047984 */ /* 0x000fe80000000800 */
[----:B------:R-:W-:Y:S04]  /*0e20*/  LDS R5, [R12+0x804] ;  /* 0x000804000c057984 */ /* 0x000fe80000000800 */
[----:B------:R-:W-:Y:S04]  /*0e30*/  LDS R6, [R12+0x808] ;  /* 0x000808000c067984 */ /* 0x000fe80000000800 */
[----:B------:R-:W0:Y:S01]  /*0e40*/  LDS R7, [R12+0x80c] ;  /* 0x00080c000c077984 */ /* 0x000e220000000800 */
[----:B------:R-:W-:-:S04]  /*0e50*/  SHF.R.U32.HI R15, RZ, 0x3, R19 ;  /* 0x00000003ff0f7819 */ /* 0x000fc80000011613 */
[----:B------:R-:W-:-:S04]  /*0e60*/  LOP3.LUT R17, R15, R19, R17, 0xfe, !PT ;  /* 0x000000130f117212 */ /* 0x000fc800078efe11 */
[----:B------:R-:W-:Y:S02]  /*0e70*/  LEA R17, R17, UR4, 0x2 ;  /* 0x0000000411117c11 */ /* 0x000fe4000f8e10ff */
[----:B------:R-:W-:Y:S01]  /*0e80*/  LEA R15, R20, UR4, 0x2 ;  /* 0x00000004140f7c11 */ /* 0x000fe2000f8e10ff */
[----:B0-----:R0:W-:Y:S01]  /*0e90*/  @!P3 STG.E.128 desc[UR6][R26.64], R4 ;  /* 0x000000041a00b986 */ /* 0x0011e2000c101d06 */
[----:B------:R-:W-:Y:S01]  /*0ea0*/  BAR.SYNC.DEFER_BLOCKING 0x0 ;  /* 0x0000000000007b1d */ /* 0x000fe20000010000 */
[----:B---3--:R-:W-:Y:S01]  /*0eb0*/  FADD R12, R6, R10 ;  /* 0x0000000a060c7221 */ /* 0x008fe20000000000 */
[----:B------:R-:W-:Y:S01]  /*0ec0*/  LEA R10, R21, UR4, 0x2 ;  /* 0x00000004150a7c11 */ /* 0x000fe2000f8e10ff */
[----:B------:R-:W-:Y:S01]  /*0ed0*/  FADD R19, R4, R8 ;  /* 0x0000000804137221 */ /* 0x000fe20000000000 */
[----:B------:R-:W-:-:S04]  /*0ee0*/  FADD R23, R5, R9 ;  /* 0x0000000905177221 */ /* 0x000fc80000000000 */
[----:B------:R-:W1:Y:S01]  /*0ef0*/  LDC.64 R8, c[0x0][0x248] ;  /* 0x00009200ff087b82 */ /* 0x000e620000000a00 */
[----:B0-----:R-:W-:Y:S01]  /*0f00*/  FADD R26, R7, R11 ;  /* 0x0000000b071a7221 */ /* 0x001fe20000000000 */
[----:B------:R-:W-:Y:S01]  /*0f10*/  LEA R11, R22, UR4, 0x2 ;  /* 0x00000004160b7c11 */ /* 0x000fe2000f8e10ff */
[----:B------:R-:W-:Y:S04]  /*0f20*/  STS [R17], R18 ;  /* 0x0000001211007388 */ /* 0x000fe80000000800 */
[----:B------:R-:W-:Y:S04]  /*0f30*/  STS [R10+0x80], R25 ;  /* 0x000080190a007388 */ /* 0x000fe80000000800 */
[----:B------:R-:W-:Y:S04]  /*0f40*/  STS [R11+0x100], R14 ;  /* 0x0001000e0b007388 */ /* 0x000fe80000000800 */
[----:B------:R-:W-:Y:S04]  /*0f50*/  STS [R15+0x180], R28 ;  /* 0x0001801c0f007388 */ /* 0x000fe80000000800 */
[----:B------:R-:W-:Y:S04]  /*0f60*/  STS [R17+0x40], R19 ;  /* 0x0000401311007388 */ /* 0x000fe80000000800 */
[----:B------:R-:W-:Y:S04]  /*0f70*/  STS [R10+0xc0], R23 ;  /* 0x0000c0170a007388 */ /* 0x000fe80000000800 */
[----:B------:R-:W-:Y:S04]  /*0f80*/  STS [R11+0x140], R12 ;  /* 0x0001400c0b007388 */ /* 0x000fe80000000800 */
[----:B------:R-:W-:Y:S01]  /*0f90*/  STS [R15+0x1c0], R26 ;  /* 0x0001c01a0f007388 */ /* 0x000fe20000000800 */
[----:B------:R-:W-:Y:S01]  /*0fa0*/  LEA R4, R24, UR4, 0x4 ;  /* 0x0000000418047c11 */ /* 0x000fe2000f8e20ff */
[----:B------:R-:W-:Y:S06]  /*0fb0*/  BAR.SYNC.DEFER_BLOCKING 0x0 ;  /* 0x0000000000007b1d */ /* 0x000fec0000010000 */
[----:B------:R-:W0:Y:S01]  /*0fc0*/  LDS.128 R4, [R4] ;  /* 0x0000000004047984 */ /* 0x000e220000000c00 */
[----:B------:R-:W-:-:S02]  /*0fd0*/  IMAD R13, R13, 0x4, R16 ;  /* 0x000000040d0d7824 */ /* 0x000fc400078e0210 */
[----:B-1----:R-:W-:-:S03]  /*0fe0*/  IMAD.WIDE R2, R2, 0x4, R8 ;  /* 0x0000000402027825 */ /* 0x002fc600078e0208 */
[----:B------:R-:W-:Y:S02]  /*0ff0*/  LEA R13, R13, UR4, 0x2 ;  /* 0x000000040d0d7c11 */ /* 0x000fe4000f8e10ff */
[----:B0-----:R0:W-:Y:S02]  /*1000*/  @!P0 STG.E.128 desc[UR6][R2.64], R4 ;  /* 0x0000000402008986 */ /* 0x0011e4000c101d06 */
[----:B0-----:R-:W-:Y:S05]  /*1010*/  @P0 EXIT ;  /* 0x000000000000094d */ /* 0x001fea0003800000 */
[----:B------:R-:W1:Y:S01]  /*1020*/  LDS.128 R12, [R13+0x800] ;  /* 0x000800000d0c7984 */ /* 0x000e620000000c00 */
[----:B0-----:R-:W-:-:S05]  /*1030*/  IMAD.WIDE R2, R0, 0x4, R8 ;  /* 0x0000000400027825 */ /* 0x001fca00078e0208 */
[----:B-1----:R-:W-:Y:S01]  /*1040*/  STG.E.128 desc[UR6][R2.64], R12 ;  /* 0x0000000c02007986 */ /* 0x002fe2000c101d06 */
[----:B------:R-:W-:Y:S05]  /*1050*/  EXIT ;  /* 0x000000000000794d */ /* 0x000fea0003800000 */
.L_x_0:
[----:B------:R-:W-:-:S00]  /*1060*/  BRA `(.L_x_0) ;  /* 0xfffffffc00fc7947 */ /* 0x000fc0000383ffff */
[----:B------:R-:W-:-:S00]  /*1070*/  NOP ;  /* 0x0000000000007918 */ /* 0x000fc00000000000 */
        /* <DEDUP_REMOVED lines=8> */
.L_x_1:


//--------------------- .nv.global.init           --------------------------
	.section	.nv.global.init,"aw",@progbits
.nv.global.init:
	.type		_$_str,@object
	.size		_$_str,(_$_str_$_2 - _$_str)
_$_str:
        /*0000*/ 	.byte	0x5f, 0x5f, 0x43, 0x55, 0x44, 0x41, 0x5f, 0x46, 0x54, 0x5a, 0x00
	.type		_$_str_$_2,@object
	.size		_$_str_$_2,(.L_1 - _$_str_$_2)
_$_str_$_2:
        /*000b*/ 	.byte	0x5f, 0x5f, 0x43, 0x55, 0x44, 0x41, 0x5f, 0x50, 0x52, 0x45, 0x43, 0x5f, 0x53, 0x51, 0x52, 0x54
        /*001b*/ 	.byte	0x00
.L_1:


//--------------------- .nv.shared.triton_poi_fused__native_batch_norm_legit_no_training_add_relu_8 --------------------------
	.section	.nv.shared.triton_poi_fused__native_batch_norm_legit_no_training_add_relu_8,"aw",@nobits
	.sectionflags	@""
	.align	16
	.zero		1024


//--------------------- .nv.constant0.triton_poi_fused__native_batch_norm_legit_no_training_add_relu_8 --------------------------
	.section	.nv.constant0.triton_poi_fused__native_batch_norm_legit_no_training_add_relu_8,"a",@progbits
	.sectionflags	@""
	.align	4
.nv.constant0.triton_poi_fused__native_batch_norm_legit_no_training_add_relu_8:
	.zero		600
